//
// Generated by NVIDIA NVVM Compiler
//
// Compiler Build ID: CL-36424714
// Cuda compilation tools, release 13.0, V13.0.88
// Based on NVVM 20.0.0
//

.version 9.0
.target sm_100
.address_size 64

	// .globl	_Z4convPiS_iiS_

.visible .entry _Z4convPiS_iiS_(
	.param .u64 .ptr .align 1 _Z4convPiS_iiS__param_0,
	.param .u64 .ptr .align 1 _Z4convPiS_iiS__param_1,
	.param .u32 _Z4convPiS_iiS__param_2,
	.param .u32 _Z4convPiS_iiS__param_3,
	.param .u64 .ptr .align 1 _Z4convPiS_iiS__param_4
)
{
	.reg .pred 	%p<55>;
	.reg .b32 	%r<136>;
	.reg .b64 	%rd<47>;

	ld.param.u64 	%rd7, [_Z4convPiS_iiS__param_0];
	ld.param.u64 	%rd8, [_Z4convPiS_iiS__param_1];
	ld.param.u32 	%r65, [_Z4convPiS_iiS__param_2];
	ld.param.u32 	%r66, [_Z4convPiS_iiS__param_3];
	ld.param.u64 	%rd6, [_Z4convPiS_iiS__param_4];
	cvta.to.global.u64 	%rd1, %rd8;
	cvta.to.global.u64 	%rd2, %rd7;
	mov.u32 	%r68, %ntid.x;
	mov.u32 	%r69, %ctaid.x;
	mov.u32 	%r70, %tid.x;
	mad.lo.s32 	%r1, %r68, %r69, %r70;
	shr.u32 	%r71, %r66, 31;
	add.s32 	%r72, %r66, %r71;
	shr.s32 	%r73, %r72, 1;
	sub.s32 	%r2, %r1, %r73;
	setp.lt.s32 	%p1, %r66, 1;
	mov.b32 	%r112, 0;
	@%p1 bra 	$L__BB0_41;
	and.b32  	%r3, %r66, 7;
	setp.lt.u32 	%p2, %r66, 8;
	mov.b32 	%r128, 0;
	mov.u32 	%r112, %r128;
	@%p2 bra 	$L__BB0_20;
	and.b32  	%r128, %r66, 2147483640;
	mov.b32 	%r110, 0;
	mov.u32 	%r112, %r110;
$L__BB0_3:
	.pragma "nounroll";
	add.s32 	%r7, %r2, %r110;
	setp.lt.s32 	%p3, %r7, 0;
	setp.ge.s32 	%p4, %r7, %r65;
	mul.wide.u32 	%rd9, %r110, 4;
	add.s64 	%rd3, %rd1, %rd9;
	or.pred  	%p5, %p3, %p4;
	@%p5 bra 	$L__BB0_5;
	mul.wide.u32 	%rd10, %r7, 4;
	add.s64 	%rd11, %rd2, %rd10;
	ld.global.u32 	%r77, [%rd11];
	ld.global.u32 	%r78, [%rd3];
	mad.lo.s32 	%r112, %r78, %r77, %r112;
$L__BB0_5:
	add.s32 	%r10, %r7, 1;
	setp.lt.s32 	%p6, %r10, 0;
	setp.ge.s32 	%p7, %r10, %r65;
	or.pred  	%p8, %p6, %p7;
	@%p8 bra 	$L__BB0_7;
	mul.wide.u32 	%rd12, %r10, 4;
	add.s64 	%rd13, %rd2, %rd12;
	ld.global.u32 	%r79, [%rd13];
	ld.global.u32 	%r80, [%rd3+4];
	mad.lo.s32 	%r112, %r80, %r79, %r112;
$L__BB0_7:
	add.s32 	%r13, %r7, 2;
	setp.lt.s32 	%p9, %r13, 0;
	setp.ge.s32 	%p10, %r13, %r65;
	or.pred  	%p11, %p9, %p10;
	@%p11 bra 	$L__BB0_9;
	mul.wide.u32 	%rd14, %r13, 4;
	add.s64 	%rd15, %rd2, %rd14;
	ld.global.u32 	%r81, [%rd15];
	ld.global.u32 	%r82, [%rd3+8];
	mad.lo.s32 	%r112, %r82, %r81, %r112;
$L__BB0_9:
	add.s32 	%r16, %r7, 3;
	setp.lt.s32 	%p12, %r16, 0;
	setp.ge.s32 	%p13, %r16, %r65;
	or.pred  	%p14, %p12, %p13;
	@%p14 bra 	$L__BB0_11;
	mul.wide.u32 	%rd16, %r16, 4;
	add.s64 	%rd17, %rd2, %rd16;
	ld.global.u32 	%r83, [%rd17];
	ld.global.u32 	%r84, [%rd3+12];
	mad.lo.s32 	%r112, %r84, %r83, %r112;
$L__BB0_11:
	add.s32 	%r19, %r7, 4;
	setp.lt.s32 	%p15, %r19, 0;
	setp.ge.s32 	%p16, %r19, %r65;
	or.pred  	%p17, %p15, %p16;
	@%p17 bra 	$L__BB0_13;
	mul.wide.u32 	%rd18, %r19, 4;
	add.s64 	%rd19, %rd2, %rd18;
	ld.global.u32 	%r85, [%rd19];
	ld.global.u32 	%r86, [%rd3+16];
	mad.lo.s32 	%r112, %r86, %r85, %r112;
$L__BB0_13:
	add.s32 	%r22, %r7, 5;
	setp.lt.s32 	%p18, %r22, 0;
	setp.ge.s32 	%p19, %r22, %r65;
	or.pred  	%p20, %p18, %p19;
	@%p20 bra 	$L__BB0_15;
	mul.wide.u32 	%rd20, %r22, 4;
	add.s64 	%rd21, %rd2, %rd20;
	ld.global.u32 	%r87, [%rd21];
	ld.global.u32 	%r88, [%rd3+20];
	mad.lo.s32 	%r112, %r88, %r87, %r112;
$L__BB0_15:
	add.s32 	%r25, %r7, 6;
	setp.lt.s32 	%p21, %r25, 0;
	setp.ge.s32 	%p22, %r25, %r65;
	or.pred  	%p23, %p21, %p22;
	@%p23 bra 	$L__BB0_17;
	mul.wide.u32 	%rd22, %r25, 4;
	add.s64 	%rd23, %rd2, %rd22;
	ld.global.u32 	%r89, [%rd23];
	ld.global.u32 	%r90, [%rd3+24];
	mad.lo.s32 	%r112, %r90, %r89, %r112;
$L__BB0_17:
	add.s32 	%r28, %r7, 7;
	setp.lt.s32 	%p24, %r28, 0;
	setp.ge.s32 	%p25, %r28, %r65;
	or.pred  	%p26, %p24, %p25;
	@%p26 bra 	$L__BB0_19;
	mul.wide.u32 	%rd24, %r28, 4;
	add.s64 	%rd25, %rd2, %rd24;
	ld.global.u32 	%r91, [%rd25];
	ld.global.u32 	%r92, [%rd3+28];
	mad.lo.s32 	%r112, %r92, %r91, %r112;
$L__BB0_19:
	add.s32 	%r110, %r110, 8;
	setp.ne.s32 	%p27, %r110, %r128;
	@%p27 bra 	$L__BB0_3;
$L__BB0_20:
	setp.eq.s32 	%p28, %r3, 0;
	@%p28 bra 	$L__BB0_41;
	and.b32  	%r35, %r66, 3;
	setp.lt.u32 	%p29, %r3, 4;
	@%p29 bra 	$L__BB0_31;
	add.s32 	%r36, %r2, %r128;
	setp.lt.s32 	%p30, %r36, 0;
	setp.ge.s32 	%p31, %r36, %r65;
	mul.wide.u32 	%rd26, %r128, 4;
	add.s64 	%rd4, %rd1, %rd26;
	or.pred  	%p32, %p30, %p31;
	@%p32 bra 	$L__BB0_24;
	mul.wide.u32 	%rd27, %r36, 4;
	add.s64 	%rd28, %rd2, %rd27;
	ld.global.u32 	%r94, [%rd28];
	ld.global.u32 	%r95, [%rd4];
	mad.lo.s32 	%r112, %r95, %r94, %r112;
$L__BB0_24:
	add.s32 	%r39, %r36, 1;
	setp.lt.s32 	%p33, %r39, 0;
	setp.ge.s32 	%p34, %r39, %r65;
	or.pred  	%p35, %p33, %p34;
	@%p35 bra 	$L__BB0_26;
	mul.wide.u32 	%rd29, %r39, 4;
	add.s64 	%rd30, %rd2, %rd29;
	ld.global.u32 	%r96, [%rd30];
	ld.global.u32 	%r97, [%rd4+4];
	mad.lo.s32 	%r112, %r97, %r96, %r112;
$L__BB0_26:
	add.s32 	%r42, %r36, 2;
	setp.lt.s32 	%p36, %r42, 0;
	setp.ge.s32 	%p37, %r42, %r65;
	or.pred  	%p38, %p36, %p37;
	@%p38 bra 	$L__BB0_28;
	mul.wide.u32 	%rd31, %r42, 4;
	add.s64 	%rd32, %rd2, %rd31;
	ld.global.u32 	%r98, [%rd32];
	ld.global.u32 	%r99, [%rd4+8];
	mad.lo.s32 	%r112, %r99, %r98, %r112;
$L__BB0_28:
	add.s32 	%r45, %r36, 3;
	setp.lt.s32 	%p39, %r45, 0;
	setp.ge.s32 	%p40, %r45, %r65;
	or.pred  	%p41, %p39, %p40;
	@%p41 bra 	$L__BB0_30;
	mul.wide.u32 	%rd33, %r45, 4;
	add.s64 	%rd34, %rd2, %rd33;
	ld.global.u32 	%r100, [%rd34];
	ld.global.u32 	%r101, [%rd4+12];
	mad.lo.s32 	%r112, %r101, %r100, %r112;
$L__BB0_30:
	add.s32 	%r128, %r128, 4;
$L__BB0_31:
	setp.eq.s32 	%p42, %r35, 0;
	@%p42 bra 	$L__BB0_41;
	setp.eq.s32 	%p43, %r35, 1;
	@%p43 bra 	$L__BB0_38;
	add.s32 	%r52, %r2, %r128;
	setp.lt.s32 	%p44, %r52, 0;
	setp.ge.s32 	%p45, %r52, %r65;
	mul.wide.u32 	%rd35, %r128, 4;
	add.s64 	%rd5, %rd1, %rd35;
	or.pred  	%p46, %p44, %p45;
	@%p46 bra 	$L__BB0_35;
	mul.wide.u32 	%rd36, %r52, 4;
	add.s64 	%rd37, %rd2, %rd36;
	ld.global.u32 	%r103, [%rd37];
	ld.global.u32 	%r104, [%rd5];
	mad.lo.s32 	%r112, %r104, %r103, %r112;
$L__BB0_35:
	add.s32 	%r55, %r52, 1;
	setp.lt.s32 	%p47, %r55, 0;
	setp.ge.s32 	%p48, %r55, %r65;
	or.pred  	%p49, %p47, %p48;
	@%p49 bra 	$L__BB0_37;
	mul.wide.u32 	%rd38, %r55, 4;
	add.s64 	%rd39, %rd2, %rd38;
	ld.global.u32 	%r105, [%rd39];
	ld.global.u32 	%r106, [%rd5+4];
	mad.lo.s32 	%r112, %r106, %r105, %r112;
$L__BB0_37:
	add.s32 	%r128, %r128, 2;
$L__BB0_38:
	and.b32  	%r107, %r66, 1;
	setp.eq.b32 	%p50, %r107, 1;
	not.pred 	%p51, %p50;
	@%p51 bra 	$L__BB0_41;
	add.s32 	%r62, %r2, %r128;
	setp.lt.s32 	%p52, %r62, 0;
	setp.ge.s32 	%p53, %r62, %r65;
	or.pred  	%p54, %p52, %p53;
	@%p54 bra 	$L__BB0_41;
	mul.wide.u32 	%rd40, %r62, 4;
	add.s64 	%rd41, %rd2, %rd40;
	ld.global.u32 	%r108, [%rd41];
	mul.wide.u32 	%rd42, %r128, 4;
	add.s64 	%rd43, %rd1, %rd42;
	ld.global.u32 	%r109, [%rd43];
	mad.lo.s32 	%r112, %r109, %r108, %r112;
$L__BB0_41:
	cvta.to.global.u64 	%rd44, %rd6;
	mul.wide.s32 	%rd45, %r1, 4;
	add.s64 	%rd46, %rd44, %rd45;
	st.global.u32 	[%rd46], %r112;
	ret;

}


// ===== COMPILED SASS (sm_100) =====

	.target	sm_100

	.elftype	@"ET_EXEC"


//--------------------- .note.nv.tkinfo           --------------------------
	.section	.note.nv.tkinfo,"",@"SHT_NOTE"
	.sectionflags	@"SHF_NOTE_NV_TKINFO"
	.tkinfo
        /*0018*/ 	.word	0x00000002
        /*0030*/ 	.string	""
        /*0030*/ 	.string	"ptxas"
        /*0030*/ 	.string	"Cuda compilation tools, release 13.0, V13.0.88"
        /*0030*/ 	.string	"Build cuda_13.0.r13.0/compiler.36424714_0"
        /*0030*/ 	.string	"-arch sm_100 -m 64 "



//--------------------- .note.nv.cuinfo           --------------------------
	.section	.note.nv.cuinfo,"",@"SHT_NOTE"
	.sectionflags	@"SHF_NOTE_NV_CUINFO"
        /*0018*/ 	.short	0x0002
        /*001a*/ 	.short	0x0064
        /*001c*/ 	.short	0x0082
	.zero		2


//--------------------- .nv.info                  --------------------------
	.section	.nv.info,"",@"SHT_CUDA_INFO"
	.align	4


	//----- nvinfo : EIATTR_REGCOUNT
	.align		4
        /*0000*/ 	.byte	0x04, 0x2f
        /*0002*/ 	.short	(.L_1 - .L_0)
	.align		4
.L_0:
        /*0004*/ 	.word	index@(_Z4convPiS_iiS_)
        /*0008*/ 	.word	0x00000020


	//----- nvinfo : EIATTR_FRAME_SIZE
	.align		4
.L_1:
        /*000c*/ 	.byte	0x04, 0x11
        /*000e*/ 	.short	(.L_3 - .L_2)
	.align		4
.L_2:
        /*0010*/ 	.word	index@(_Z4convPiS_iiS_)
        /*0014*/ 	.word	0x00000000


	//----- nvinfo : EIATTR_MIN_STACK_SIZE
	.align		4
.L_3:
        /*0018*/ 	.byte	0x04, 0x12
        /*001a*/ 	.short	(.L_5 - .L_4)
	.align		4
.L_4:
        /*001c*/ 	.word	index@(_Z4convPiS_iiS_)
        /*0020*/ 	.word	0x00000000
.L_5:


//--------------------- .nv.compat                --------------------------
	.section	.nv.compat,"",@"SHT_CUDA_COMPAT_INFO"
	.align	4
        /*0000*/ 	.byte	0x02, 0x09, 0x00, 0x00, 0x02, 0x02, 0x01, 0x00, 0x02, 0x05, 0x05, 0x00, 0x03, 0x07, 0x01, 0x01
        /*0010*/ 	.byte	0x02, 0x03, 0x00, 0x00, 0x02, 0x06, 0x01, 0x00, 0x04, 0x0b, 0x08, 0x00, 0x09, 0x00, 0x00, 0x00
        /*0020*/ 	.byte	0x00, 0x00, 0x00, 0x00


//--------------------- .nv.info._Z4convPiS_iiS_  --------------------------
	.section	.nv.info._Z4convPiS_iiS_,"",@"SHT_CUDA_INFO"
	.sectionflags	@""
	.align	4


	//----- nvinfo : EIATTR_CUDA_API_VERSION
	.align		4
        /*0000*/ 	.byte	0x04, 0x37
        /*0002*/ 	.short	(.L_7 - .L_6)
.L_6:
        /*0004*/ 	.word	0x00000082


	//----- nvinfo : EIATTR_KPARAM_INFO
	.align		4
.L_7:
        /*0008*/ 	.byte	0x04, 0x17
        /*000a*/ 	.short	(.L_9 - .L_8)
.L_8:
        /*000c*/ 	.word	0x00000000
        /*0010*/ 	.short	0x0004
        /*0012*/ 	.short	0x0018
        /*0014*/ 	.byte	0x00, 0xf5, 0x21, 0x00


	//----- nvinfo : EIATTR_KPARAM_INFO
	.align		4
.L_9:
        /*0018*/ 	.byte	0x04, 0x17
        /*001a*/ 	.short	(.L_11 - .L_10)
.L_10:
        /*001c*/ 	.word	0x00000000
        /*0020*/ 	.short	0x0003
        /*0022*/ 	.short	0x0014
        /*0024*/ 	.byte	0x00, 0xf0, 0x11, 0x00


	//----- nvinfo : EIATTR_KPARAM_INFO
	.align		4
.L_11:
        /*0028*/ 	.byte	0x04, 0x17
        /*002a*/ 	.short	(.L_13 - .L_12)
.L_12:
        /*002c*/ 	.word	0x00000000
        /*0030*/ 	.short	0x0002
        /*0032*/ 	.short	0x0010
        /*0034*/ 	.byte	0x00, 0xf0, 0x11, 0x00


	//----- nvinfo : EIATTR_KPARAM_INFO
	.align		4
.L_13:
        /*0038*/ 	.byte	0x04, 0x17
        /*003a*/ 	.short	(.L_15 - .L_14)
.L_14:
        /*003c*/ 	.word	0x00000000
        /*0040*/ 	.short	0x0001
        /*0042*/ 	.short	0x0008
        /*0044*/ 	.byte	0x00, 0xf5, 0x21, 0x00


	//----- nvinfo : EIATTR_KPARAM_INFO
	.align		4
.L_15:
        /*0048*/ 	.byte	0x04, 0x17
        /*004a*/ 	.short	(.L_17 - .L_16)
.L_16:
        /*004c*/ 	.word	0x00000000
        /*0050*/ 	.short	0x0000
        /*0052*/ 	.short	0x0000
        /*0054*/ 	.byte	0x00, 0xf5, 0x21, 0x00


	//----- nvinfo : EIATTR_SPARSE_MMA_MASK
	.align		4
.L_17:
        /*0058*/ 	.byte	0x03, 0x50
        /*005a*/ 	.short	0x0000


	//----- nvinfo : EIATTR_MAXREG_COUNT
	.align		4
        /*005c*/ 	.byte	0x03, 0x1b
        /*005e*/ 	.short	0x00ff


	//----- nvinfo : EIATTR_MERCURY_ISA_VERSION
	.align		4
        /*0060*/ 	.byte	0x03, 0x5f
        /*0062*/ 	.short	0x0101


	//----- nvinfo : EIATTR_VRC_CTA_INIT_COUNT
	.align		4
        /*0064*/ 	.byte	0x02, 0x4a
	.zero		1
	.zero		1


	//----- nvinfo : EIATTR_EXIT_INSTR_OFFSETS
	.align		4
        /*0068*/ 	.byte	0x04, 0x1c
        /*006a*/ 	.short	(.L_19 - .L_18)


	//   ....[0]....
.L_18:
        /*006c*/ 	.word	0x00000b20


	//----- nvinfo : EIATTR_CRS_STACK_SIZE
	.align		4
.L_19:
        /*0070*/ 	.byte	0x04, 0x1e
        /*0072*/ 	.short	(.L_21 - .L_20)
.L_20:
        /*0074*/ 	.word	0x00000000


	//----- nvinfo : EIATTR_CBANK_PARAM_SIZE
	.align		4
.L_21:
        /*0078*/ 	.byte	0x03, 0x19
        /*007a*/ 	.short	0x0020


	//----- nvinfo : EIATTR_PARAM_CBANK
	.align		4
        /*007c*/ 	.byte	0x04, 0x0a
        /*007e*/ 	.short	(.L_23 - .L_22)
	.align		4
.L_22:
        /*0080*/ 	.word	index@(.nv.constant0._Z4convPiS_iiS_)
        /*0084*/ 	.short	0x0380
        /*0086*/ 	.short	0x0020


	//----- nvinfo : EIATTR_SW_WAR
	.align		4
.L_23:
        /*0088*/ 	.byte	0x04, 0x36
        /*008a*/ 	.short	(.L_25 - .L_24)
.L_24:
        /*008c*/ 	.word	0x00000008
.L_25:


//--------------------- .nv.callgraph             --------------------------
	.section	.nv.callgraph,"",@"SHT_CUDA_CALLGRAPH"
	.align	4
	.sectionentsize	8
	.align		4
        /*0000*/ 	.word	0x00000000
	.align		4
        /*0004*/ 	.word	0xffffffff
	.align		4
        /*0008*/ 	.word	0x00000000
	.align		4
        /*000c*/ 	.word	0xfffffffe
	.align		4
        /*0010*/ 	.word	0x00000000
	.align		4
        /*0014*/ 	.word	0xfffffffd
	.align		4
        /*0018*/ 	.word	0x00000000
	.align		4
        /*001c*/ 	.word	0xfffffffc


//--------------------- .text._Z4convPiS_iiS_     --------------------------
	.section	.text._Z4convPiS_iiS_,"ax",@progbits
	.align	128
        .global         _Z4convPiS_iiS_
        .type           _Z4convPiS_iiS_,@function
        .size           _Z4convPiS_iiS_,(.L_x_7 - _Z4convPiS_iiS_)
        .other          _Z4convPiS_iiS_,@"STO_CUDA_ENTRY STV_DEFAULT"
_Z4convPiS_iiS_:
.text._Z4convPiS_iiS_:
[----:B------:R-:W-:Y:S01]  /*0000*/  LDC R1, c[0x0][0x37c] ;  /* 0x0000df00ff017b82 */ /* 0x000fe20000000800 */
[----:B------:R-:W0:Y:S01]  /*0010*/  S2R R2, SR_CTAID.X ;  /* 0x0000000000027919 */ /* 0x000e220000002500 */
[----:B------:R-:W1:Y:S01]  /*0020*/  LDCU UR5, c[0x0][0x394] ;  /* 0x00007280ff0577ac */ /* 0x000e620008000800 */
[----:B------:R-:W-:Y:S01]  /*0030*/  HFMA2 R0, -RZ, RZ, 0, 0 ;  /* 0x00000000ff007431 */ /* 0x000fe200000001ff */
[----:B------:R-:W0:Y:S01]  /*0040*/  S2R R3, SR_TID.X ;  /* 0x0000000000037919 */ /* 0x000e220000002100 */
[----:B------:R-:W0:Y:S01]  /*0050*/  LDCU UR4, c[0x0][0x360] ;  /* 0x00006c00ff0477ac */ /* 0x000e220008000800 */
[----:B------:R-:W2:Y:S01]  /*0060*/  LDCU.64 UR8, c[0x0][0x358] ;  /* 0x00006b00ff0877ac */ /* 0x000ea20008000a00 */
[----:B-1----:R-:W-:Y:S01]  /*0070*/  UISETP.GE.AND UP0, UPT, UR5, 0x1, UPT ;  /* 0x000000010500788c */ /* 0x002fe2000bf06270 */
[----:B0-----:R-:W-:-:S08]  /*0080*/  IMAD R2, R2, UR4, R3 ;  /* 0x0000000402027c24 */ /* 0x001fd0000f8e0203 */
[----:B--2---:R-:W-:Y:S05]  /*0090*/  BRA.U !UP0, `(.L_x_0) ;  /* 0x0000000908947547 */ /* 0x004fea000b800000 */
[----:B------:R-:W-:Y:S01]  /*00a0*/  UISETP.GE.U32.AND UP0, UPT, UR5, 0x8, UPT ;  /* 0x000000080500788c */ /* 0x000fe2000bf06070 */
[----:B------:R-:W-:Y:S01]  /*00b0*/  IMAD.MOV.U32 R3, RZ, RZ, RZ ;  /* 0x000000ffff037224 */ /* 0x000fe200078e00ff */
[----:B------:R-:W-:Y:S01]  /*00c0*/  ULEA.HI UR4, UR5, UR5, URZ, 0x1 ;  /* 0x0000000505047291 */ /* 0x000fe2000f8f08ff */
[----:B------:R-:W-:Y:S01]  /*00d0*/  MOV R0, RZ ;  /* 0x000000ff00007202 */ /* 0x000fe20000000f00 */
[----:B------:R-:W-:Y:S02]  /*00e0*/  ULOP3.LUT UR6, UR5, 0x7, URZ, 0xc0, !UPT ;  /* 0x0000000705067892 */ /* 0x000fe4000f8ec0ff */
[----:B------:R-:W-:Y:S02]  /*00f0*/  USHF.R.S32.HI UR4, URZ, 0x1, UR4 ;  /* 0x00000001ff047899 */ /* 0x000fe40008011404 */
[----:B------:R-:W-:-:S04]  /*0100*/  UISETP.NE.AND UP1, UPT, UR6, URZ, UPT ;  /* 0x000000ff0600728c */ /* 0x000fc8000bf25270 */
[----:B------:R-:W-:Y:S01]  /*0110*/  VIADD R4, R2, -UR4 ;  /* 0x8000000402047c36 */ /* 0x000fe20008000000 */
[----:B------:R-:W-:Y:S06]  /*0120*/  BRA.U !UP0, `(.L_x_1) ;  /* 0x0000000508287547 */ /* 0x000fec000b800000 */
[----:B------:R-:W-:Y:S01]  /*0130*/  ULOP3.LUT UR4, UR5, 0x7ffffff8, URZ, 0xc0, !UPT ;  /* 0x7ffffff805047892 */ /* 0x000fe2000f8ec0ff */
[----:B------:R-:W-:Y:S01]  /*0140*/  MOV R7, RZ ;  /* 0x000000ff00077202 */ /* 0x000fe20000000f00 */
[----:B------:R-:W-:Y:S01]  /*0150*/  IMAD.MOV.U32 R0, RZ, RZ, RZ ;  /* 0x000000ffff007224 */ /* 0x000fe200078e00ff */
[----:B------:R-:W0:Y:S03]  /*0160*/  LDCU UR7, c[0x0][0x390] ;  /* 0x00007200ff0777ac */ /* 0x000e260008000800 */
[----:B------:R-:W-:-:S07]  /*0170*/  MOV R3, UR4 ;  /* 0x0000000400037c02 */ /* 0x000fce0008000f00 */
.L_x_2:
[----:B------:R-:W-:Y:S01]  /*0180*/  IMAD.IADD R29, R4, 0x1, R7 ;  /* 0x00000001041d7824 */ /* 0x000fe200078e0207 */
[----:B------:R-:W1:Y:S04]  /*0190*/  LDC.64 R14, c[0x0][0x388] ;  /* 0x0000e200ff0e7b82 */ /* 0x000e680000000a00 */
[----:B0-----:R-:W-:-:S04]  /*01a0*/  ISETP.GE.AND P4, PT, R29, UR7, PT ;  /* 0x000000071d007c0c */ /* 0x001fc8000bf86270 */
[----:B------:R-:W-:-:S13]  /*01b0*/  ISETP.LT.OR P4, PT, R29, RZ, P4 ;  /* 0x000000ff1d00720c */ /* 0x000fda0002781670 */
[----:B------:R-:W0:Y:S01]  /*01c0*/  @!P4 LDC.64 R8, c[0x0][0x380] ;  /* 0x0000e000ff08cb82 */ /* 0x000e220000000a00 */
[----:B-1----:R-:W-:-:S05]  /*01d0*/  IMAD.WIDE.U32 R14, R7, 0x4, R14 ;  /* 0x00000004070e7825 */ /* 0x002fca00078e000e */
[----:B------:R-:W2:Y:S01]  /*01e0*/  @!P4 LDG.E R10, desc[UR8][R14.64] ;  /* 0x000000080e0ac981 */ /* 0x000ea2000c1e1900 */
[----:B0-----:R-:W-:-:S06]  /*01f0*/  @!P4 IMAD.WIDE.U32 R8, R29, 0x4, R8 ;  /* 0x000000041d08c825 */ /* 0x001fcc00078e0008 */
[----:B------:R-:W2:Y:S01]  /*0200*/  @!P4 LDG.E R9, desc[UR8][R8.64] ;  /* 0x000000080809c981 */ /* 0x000ea2000c1e1900 */
[----:B------:R-:W-:-:S04]  /*0210*/  IADD3 R19, PT, PT, R29, 0x1, RZ ;  /* 0x000000011d137810 */ /* 0x000fc80007ffe0ff */
[----:B------:R-:W-:Y:S01]  /*0220*/  ISETP.GE.AND P0, PT, R19, UR7, PT ;  /* 0x0000000713007c0c */ /* 0x000fe2000bf06270 */
[----:B------:R-:W-:-:S03]  /*0230*/  VIADD R24, R29, 0x2 ;  /* 0x000000021d187836 */ /* 0x000fc60000000000 */
[----:B------:R-:W-:Y:S02]  /*0240*/  ISETP.LT.OR P0, PT, R19, RZ, P0 ;  /* 0x000000ff1300720c */ /* 0x000fe40000701670 */
[C---:B------:R-:W-:Y:S02]  /*0250*/  IADD3 R25, PT, PT, R29.reuse, 0x3, RZ ;  /* 0x000000031d197810 */ /* 0x040fe40007ffe0ff */
[C---:B------:R-:W-:Y:S01]  /*0260*/  ISETP.GE.AND P3, PT, R24.reuse, UR7, PT ;  /* 0x0000000718007c0c */ /* 0x040fe2000bf66270 */
[----:B------:R-:W-:Y:S01]  /*0270*/  VIADD R5, R29, 0x4 ;  /* 0x000000041d057836 */ /* 0x000fe20000000000 */
[C---:B------:R-:W-:Y:S02]  /*0280*/  ISETP.GE.AND P2, PT, R25.reuse, UR7, PT ;  /* 0x0000000719007c0c */ /* 0x040fe4000bf46270 */
[----:B------:R-:W-:Y:S02]  /*0290*/  ISETP.LT.OR P3, PT, R24, RZ, P3 ;  /* 0x000000ff1800720c */ /* 0x000fe40001f61670 */
[----:B------:R-:W-:-:S02]  /*02a0*/  ISETP.LT.OR P2, PT, R25, RZ, P2 ;  /* 0x000000ff1900720c */ /* 0x000fc40001741670 */
[----:B------:R-:W-:Y:S01]  /*02b0*/  IADD3 R6, PT, PT, R29, 0x5, RZ ;  /* 0x000000051d067810 */ /* 0x000fe20007ffe0ff */
[----:B------:R-:W0:Y:S01]  /*02c0*/  @!P0 LDC.64 R22, c[0x0][0x380] ;  /* 0x0000e000ff168b82 */ /* 0x000e220000000a00 */
[----:B------:R-:W-:Y:S01]  /*02d0*/  ISETP.GE.AND P1, PT, R5, UR7, PT ;  /* 0x0000000705007c0c */ /* 0x000fe2000bf26270 */
[----:B------:R-:W-:Y:S01]  /*02e0*/  VIADD R27, R29, 0x6 ;  /* 0x000000061d1b7836 */ /* 0x000fe20000000000 */
[C---:B------:R-:W-:Y:S02]  /*02f0*/  ISETP.GE.AND P5, PT, R6.reuse, UR7, PT ;  /* 0x0000000706007c0c */ /* 0x040fe4000bfa6270 */
[----:B------:R-:W-:Y:S02]  /*0300*/  ISETP.LT.OR P1, PT, R5, RZ, P1 ;  /* 0x000000ff0500720c */ /* 0x000fe40000f21670 */
[----:B------:R-:W-:Y:S01]  /*0310*/  IADD3 R29, PT, PT, R29, 0x7, RZ ;  /* 0x000000071d1d7810 */ /* 0x000fe20007ffe0ff */
[----:B------:R-:W1:Y:S01]  /*0320*/  @!P3 LDC.64 R12, c[0x0][0x380] ;  /* 0x0000e000ff0cbb82 */ /* 0x000e620000000a00 */
[----:B------:R-:W-:-:S02]  /*0330*/  ISETP.LT.OR P5, PT, R6, RZ, P5 ;  /* 0x000000ff0600720c */ /* 0x000fc40002fa1670 */
[----:B------:R-:W-:-:S04]  /*0340*/  ISETP.GE.AND P6, PT, R29, UR7, PT ;  /* 0x000000071d007c0c */ /* 0x000fc8000bfc6270 */
[----:B------:R-:W-:-:S07]  /*0350*/  ISETP.LT.OR P6, PT, R29, RZ, P6 ;  /* 0x000000ff1d00720c */ /* 0x000fce00037c1670 */
[----:B------:R-:W3:Y:S01]  /*0360*/  @!P5 LDC.64 R16, c[0x0][0x380] ;  /* 0x0000e000ff10db82 */ /* 0x000ee20000000a00 */
[----:B0-----:R-:W-:-:S07]  /*0370*/  @!P0 IMAD.WIDE.U32 R22, R19, 0x4, R22 ;  /* 0x0000000413168825 */ /* 0x001fce00078e0016 */
[----:B------:R-:W0:Y:S01]  /*0380*/  @!P6 LDC.64 R20, c[0x0][0x380] ;  /* 0x0000e000ff14eb82 */ /* 0x000e220000000a00 */
[----:B------:R-:W4:Y:S01]  /*0390*/  @!P0 LDG.E R23, desc[UR8][R22.64] ;  /* 0x0000000816178981 */ /* 0x000f22000c1e1900 */
[----:B-1----:R-:W-:-:S03]  /*03a0*/  @!P3 IMAD.WIDE.U32 R12, R24, 0x4, R12 ;  /* 0x00000004180cb825 */ /* 0x002fc600078e000c */
[----:B------:R-:W4:Y:S04]  /*03b0*/  @!P0 LDG.E R24, desc[UR8][R14.64+0x4] ;  /* 0x000004080e188981 */ /* 0x000f28000c1e1900 */
[----:B------:R-:W5:Y:S04]  /*03c0*/  @!P3 LDG.E R13, desc[UR8][R12.64] ;  /* 0x000000080c0db981 */ /* 0x000f68000c1e1900 */
[----:B------:R-:W5:Y:S01]  /*03d0*/  @!P5 LDG.E R22, desc[UR8][R14.64+0x14] ;  /* 0x000014080e16d981 */ /* 0x000f62000c1e1900 */
[----:B---3--:R-:W-:-:S03]  /*03e0*/  @!P5 IMAD.WIDE.U32 R16, R6, 0x4, R16 ;  /* 0x000000040610d825 */ /* 0x008fc600078e0010 */
[----:B------:R-:W3:Y:S04]  /*03f0*/  @!P1 LDG.E R6, desc[UR8][R14.64+0x10] ;  /* 0x000010080e069981 */ /* 0x000ee8000c1e1900 */
[----:B------:R-:W3:Y:S01]  /*0400*/  @!P5 LDG.E R17, desc[UR8][R16.64] ;  /* 0x000000081011d981 */ /* 0x000ee2000c1e1900 */
[----:B0-----:R-:W-:-:S06]  /*0410*/  @!P6 IMAD.WIDE.U32 R20, R29, 0x4, R20 ;  /* 0x000000041d14e825 */ /* 0x001fcc00078e0014 */
[----:B------:R-:W3:Y:S01]  /*0420*/  @!P6 LDG.E R21, desc[UR8][R20.64] ;  /* 0x000000081415e981 */ /* 0x000ee2000c1e1900 */
[----:B--2---:R-:W-:Y:S01]  /*0430*/  @!P4 IMAD R0, R9, R10, R0 ;  /* 0x0000000a0900c224 */ /* 0x004fe200078e0200 */
[C---:B------:R-:W-:Y:S01]  /*0440*/  ISETP.GE.AND P4, PT, R27.reuse, UR7, PT ;  /* 0x000000071b007c0c */ /* 0x040fe2000bf86270 */
[----:B------:R-:W0:Y:S03]  /*0450*/  @!P2 LDC.64 R10, c[0x0][0x380] ;  /* 0x0000e000ff0aab82 */ /* 0x000e260000000a00 */
[----:B------:R-:W-:-:S05]  /*0460*/  ISETP.LT.OR P4, PT, R27, RZ, P4 ;  /* 0x000000ff1b00720c */ /* 0x000fca0002781670 */
[----:B------:R-:W1:Y:S08]  /*0470*/  @!P1 LDC.64 R8, c[0x0][0x380] ;  /* 0x0000e000ff089b82 */ /* 0x000e700000000a00 */
[----:B------:R-:W2:Y:S01]  /*0480*/  @!P4 LDC.64 R18, c[0x0][0x380] ;  /* 0x0000e000ff12cb82 */ /* 0x000ea20000000a00 */
[----:B------:R-:W3:Y:S01]  /*0490*/  @!P4 LDG.E R12, desc[UR8][R14.64+0x18] ;  /* 0x000018080e0cc981 */ /* 0x000ee2000c1e1900 */
[----:B0-----:R-:W-:-:S03]  /*04a0*/  @!P2 IMAD.WIDE.U32 R10, R25, 0x4, R10 ;  /* 0x00000004190aa825 */ /* 0x001fc600078e000a */
[----:B------:R-:W5:Y:S04]  /*04b0*/  @!P3 LDG.E R25, desc[UR8][R14.64+0x8] ;  /* 0x000008080e19b981 */ /* 0x000f68000c1e1900 */
[----:B------:R-:W3:Y:S01]  /*04c0*/  @!P2 LDG.E R11, desc[UR8][R10.64] ;  /* 0x000000080a0ba981 */ /* 0x000ee2000c1e1900 */
[----:B-1----:R-:W-:-:S03]  /*04d0*/  @!P1 IMAD.WIDE.U32 R8, R5, 0x4, R8 ;  /* 0x0000000405089825 */ /* 0x002fc600078e0008 */
[----:B------:R-:W3:Y:S04]  /*04e0*/  @!P2 LDG.E R5, desc[UR8][R14.64+0xc] ;  /* 0x00000c080e05a981 */ /* 0x000ee8000c1e1900 */
[----:B------:R-:W3:Y:S01]  /*04f0*/  @!P1 LDG.E R9, desc[UR8][R8.64] ;  /* 0x0000000808099981 */ /* 0x000ee2000c1e1900 */
[----:B--2---:R-:W-:-:S03]  /*0500*/  @!P4 IMAD.WIDE.U32 R18, R27, 0x4, R18 ;  /* 0x000000041b12c825 */ /* 0x004fc600078e0012 */
[----:B------:R-:W2:Y:S04]  /*0510*/  @!P6 LDG.E R10, desc[UR8][R14.64+0x1c] ;  /* 0x00001c080e0ae981 */ /* 0x000ea8000c1e1900 */
[----:B------:R-:W2:Y:S01]  /*0520*/  @!P4 LDG.E R19, desc[UR8][R18.64] ;  /* 0x000000081213c981 */ /* 0x000ea2000c1e1900 */
[----:B------:R-:W-:Y:S01]  /*0530*/  IADD3 R7, PT, PT, R7, 0x8, RZ ;  /* 0x0000000807077810 */ /* 0x000fe20007ffe0ff */
[----:B----4-:R-:W-:-:S03]  /*0540*/  @!P0 IMAD R0, R23, R24, R0 ;  /* 0x0000001817008224 */ /* 0x010fc600078e0200 */
[----:B------:R-:W-:Y:S01]  /*0550*/  ISETP.NE.AND P0, PT, R7, R3, PT ;  /* 0x000000030700720c */ /* 0x000fe20003f05270 */
[----:B-----5:R-:W-:-:S04]  /*0560*/  @!P3 IMAD R0, R13, R25, R0 ;  /* 0x000000190d00b224 */ /* 0x020fc800078e0200 */
[----:B---3--:R-:W-:-:S04]  /*0570*/  @!P2 IMAD R0, R11, R5, R0 ;  /* 0x000000050b00a224 */ /* 0x008fc800078e0200 */
[----:B------:R-:W-:-:S04]  /*0580*/  @!P1 IMAD R0, R9, R6, R0 ;  /* 0x0000000609009224 */ /* 0x000fc800078e0200 */
[----:B------:R-:W-:-:S04]  /*0590*/  @!P5 IMAD R0, R17, R22, R0 ;  /* 0x000000161100d224 */ /* 0x000fc800078e0200 */
[----:B--2---:R-:W-:-:S04]  /*05a0*/  @!P4 IMAD R0, R19, R12, R0 ;  /* 0x0000000c1300c224 */ /* 0x004fc800078e0200 */
[----:B------:R-:W-:Y:S01]  /*05b0*/  @!P6 IMAD R0, R21, R10, R0 ;  /* 0x0000000a1500e224 */ /* 0x000fe200078e0200 */
[----:B------:R-:W-:Y:S06]  /*05c0*/  @P0 BRA `(.L_x_2) ;  /* 0xfffffff800ec0947 */ /* 0x000fec000383ffff */
.L_x_1:
[----:B------:R-:W-:Y:S05]  /*05d0*/  BRA.U !UP1, `(.L_x_0) ;  /* 0x0000000509447547 */ /* 0x000fea000b800000 */
[----:B------:R-:W0:Y:S01]  /*05e0*/  LDCU UR4, c[0x0][0x394] ;  /* 0x00007280ff0477ac */ /* 0x000e220008000800 */
[----:B------:R-:W-:Y:S02]  /*05f0*/  UISETP.GE.U32.AND UP0, UPT, UR6, 0x4, UPT ;  /* 0x000000040600788c */ /* 0x000fe4000bf06070 */
[----:B0-----:R-:W-:-:S04]  /*0600*/  ULOP3.LUT UR5, UR4, 0x3, URZ, 0xc0, !UPT ;  /* 0x0000000304057892 */ /* 0x001fc8000f8ec0ff */
[----:B------:R-:W-:-:S03]  /*0610*/  UISETP.NE.AND UP1, UPT, UR5, URZ, UPT ;  /* 0x000000ff0500728c */ /* 0x000fc6000bf25270 */
[----:B------:R-:W-:Y:S08]  /*0620*/  BRA.U !UP0, `(.L_x_3) ;  /* 0x0000000108907547 */ /* 0x000ff0000b800000 */
[----:B------:R-:W0:Y:S01]  /*0630*/  LDCU UR6, c[0x0][0x390] ;  /* 0x00007200ff0677ac */ /* 0x000e220008000800 */
[----:B------:R-:W-:Y:S01]  /*0640*/  IMAD.IADD R17, R4, 0x1, R3 ;  /* 0x0000000104117824 */ /* 0x000fe200078e0203 */
[----:B------:R-:W1:Y:S03]  /*0650*/  LDC.64 R8, c[0x0][0x388] ;  /* 0x0000e200ff087b82 */ /* 0x000e660000000a00 */
[C---:B------:R-:W-:Y:S01]  /*0660*/  VIADD R5, R17.reuse, 0x3 ;  /* 0x0000000311057836 */ /* 0x040fe20000000000 */
[C---:B------:R-:W-:Y:S02]  /*0670*/  IADD3 R19, PT, PT, R17.reuse, 0x1, RZ ;  /* 0x0000000111137810 */ /* 0x040fe40007ffe0ff */
[C---:B------:R-:W-:Y:S02]  /*0680*/  IADD3 R21, PT, PT, R17.reuse, 0x2, RZ ;  /* 0x0000000211157810 */ /* 0x040fe40007ffe0ff */
[----:B0-----:R-:W-:-:S02]  /*0690*/  ISETP.GE.AND P0, PT, R17, UR6, PT ;  /* 0x0000000611007c0c */ /* 0x001fc4000bf06270 */
[----:B------:R-:W-:Y:S02]  /*06a0*/  ISETP.GE.AND P1, PT, R19, UR6, PT ;  /* 0x0000000613007c0c */ /* 0x000fe4000bf26270 */
[----:B------:R-:W-:Y:S02]  /*06b0*/  ISETP.LT.OR P0, PT, R17, RZ, P0 ;  /* 0x000000ff1100720c */ /* 0x000fe40000701670 */
[----:B------:R-:W-:Y:S02]  /*06c0*/  ISETP.GE.AND P2, PT, R21, UR6, PT ;  /* 0x0000000615007c0c */ /* 0x000fe4000bf46270 */
[----:B------:R-:W-:Y:S01]  /*06d0*/  ISETP.LT.OR P1, PT, R19, RZ, P1 ;  /* 0x000000ff1300720c */ /* 0x000fe20000f21670 */
[----:B-1----:R-:W-:Y:S01]  /*06e0*/  IMAD.WIDE.U32 R8, R3, 0x4, R8 ;  /* 0x0000000403087825 */ /* 0x002fe200078e0008 */
[----:B------:R-:W-:Y:S02]  /*06f0*/  ISETP.LT.OR P2, PT, R21, RZ, P2 ;  /* 0x000000ff1500720c */ /* 0x000fe40001741670 */
[----:B------:R-:W-:-:S04]  /*0700*/  ISETP.GE.AND P3, PT, R5, UR6, PT ;  /* 0x0000000605007c0c */ /* 0x000fc8000bf66270 */
[----:B------:R-:W-:Y:S01]  /*0710*/  ISETP.LT.OR P3, PT, R5, RZ, P3 ;  /* 0x000000ff0500720c */ /* 0x000fe20001f61670 */
[----:B------:R-:W0:Y:S01]  /*0720*/  @!P0 LDC.64 R14, c[0x0][0x380] ;  /* 0x0000e000ff0e8b82 */ /* 0x000e220000000a00 */
[----:B------:R-:W2:Y:S07]  /*0730*/  @!P0 LDG.E R16, desc[UR8][R8.64] ;  /* 0x0000000808108981 */ /* 0x000eae000c1e1900 */
[----:B------:R-:W1:Y:S04]  /*0740*/  @!P1 LDC.64 R12, c[0x0][0x380] ;  /* 0x0000e000ff0c9b82 */ /* 0x000e680000000a00 */
[----:B------:R-:W3:Y:S04]  /*0750*/  @!P3 LDG.E R18, desc[UR8][R8.64+0xc] ;  /* 0x00000c080812b981 */ /* 0x000ee8000c1e1900 */
[----:B------:R-:W4:Y:S08]  /*0760*/  @!P2 LDC.64 R10, c[0x0][0x380] ;  /* 0x0000e000ff0aab82 */ /* 0x000f300000000a00 */
[----:B------:R-:W5:Y:S01]  /*0770*/  @!P3 LDC.64 R6, c[0x0][0x380] ;  /* 0x0000e000ff06bb82 */ /* 0x000f620000000a00 */
[----:B0-----:R-:W-:-:S02]  /*0780*/  @!P0 IMAD.WIDE.U32 R14, R17, 0x4, R14 ;  /* 0x00000004110e8825 */ /* 0x001fc400078e000e */
[----:B------:R-:W3:Y:S04]  /*0790*/  @!P1 LDG.E R17, desc[UR8][R8.64+0x4] ;  /* 0x0000040808119981 */ /* 0x000ee8000c1e1900 */
[----:B------:R-:W2:Y:S01]  /*07a0*/  @!P0 LDG.E R15, desc[UR8][R14.64] ;  /* 0x000000080e0f8981 */ /* 0x000ea2000c1e1900 */
[----:B-1----:R-:W-:-:S06]  /*07b0*/  @!P1 IMAD.WIDE.U32 R12, R19, 0x4, R12 ;  /* 0x00000004130c9825 */ /* 0x002fcc00078e000c */
[----:B------:R-:W3:Y:S01]  /*07c0*/  @!P1 LDG.E R13, desc[UR8][R12.64] ;  /* 0x000000080c0d9981 */ /* 0x000ee2000c1e1900 */
[----:B----4-:R-:W-:-:S06]  /*07d0*/  @!P2 IMAD.WIDE.U32 R10, R21, 0x4, R10 ;  /* 0x00000004150aa825 */ /* 0x010fcc00078e000a */
[----:B------:R-:W4:Y:S01]  /*07e0*/  @!P2 LDG.E R11, desc[UR8][R10.64] ;  /* 0x000000080a0ba981 */ /* 0x000f22000c1e1900 */
[----:B-----5:R-:W-:-:S03]  /*07f0*/  @!P3 IMAD.WIDE.U32 R6, R5, 0x4, R6 ;  /* 0x000000040506b825 */ /* 0x020fc600078e0006 */
[----:B------:R-:W4:Y:S04]  /*0800*/  @!P2 LDG.E R5, desc[UR8][R8.64+0x8] ;  /* 0x000008080805a981 */ /* 0x000f28000c1e1900 */
[----:B------:R-:W5:Y:S01]  /*0810*/  @!P3 LDG.E R7, desc[UR8][R6.64] ;  /* 0x000000080607b981 */ /* 0x000f62000c1e1900 */
[----:B------:R-:W-:Y:S01]  /*0820*/  IADD3 R3, PT, PT, R3, 0x4, RZ ;  /* 0x0000000403037810 */ /* 0x000fe20007ffe0ff */
[----:B--2---:R-:W-:-:S04]  /*0830*/  @!P0 IMAD R0, R15, R16, R0 ;  /* 0x000000100f008224 */ /* 0x004fc800078e0200 */
[----:B---3--:R-:W-:-:S04]  /*0840*/  @!P1 IMAD R0, R13, R17, R0 ;  /* 0x000000110d009224 */ /* 0x008fc800078e0200 */
[----:B----4-:R-:W-:-:S04]  /*0850*/  @!P2 IMAD R0, R11, R5, R0 ;  /* 0x000000050b00a224 */ /* 0x010fc800078e0200 */
[----:B-----5:R-:W-:-:S07]  /*0860*/  @!P3 IMAD R0, R7, R18, R0 ;  /* 0x000000120700b224 */ /* 0x020fce00078e0200 */
.L_x_3:
[----:B------:R-:W-:Y:S05]  /*0870*/  BRA.U !UP1, `(.L_x_0) ;  /* 0x00000001099c7547 */ /* 0x000fea000b800000 */
[----:B------:R-:W-:Y:S02]  /*0880*/  UISETP.NE.AND UP0, UPT, UR5, 0x1, UPT ;  /* 0x000000010500788c */ /* 0x000fe4000bf05270 */
[----:B------:R-:W-:-:S04]  /*0890*/  ULOP3.LUT UR4, UR4, 0x1, URZ, 0xc0, !UPT ;  /* 0x0000000104047892 */ /* 0x000fc8000f8ec0ff */
[----:B------:R-:W-:-:S03]  /*08a0*/  UISETP.NE.U32.AND UP1, UPT, UR4, 0x1, UPT ;  /* 0x000000010400788c */ /* 0x000fc6000bf25070 */
[----:B------:R-:W-:Y:S08]  /*08b0*/  BRA.U !UP0, `(.L_x_4) ;  /* 0x0000000108507547 */ /* 0x000ff0000b800000 */
[----:B------:R-:W0:Y:S01]  /*08c0*/  LDCU UR4, c[0x0][0x390] ;  /* 0x00007200ff0477ac */ /* 0x000e220008000800 */
[----:B------:R-:W-:Y:S01]  /*08d0*/  IADD3 R5, PT, PT, R4, R3, RZ ;  /* 0x0000000304057210 */ /* 0x000fe20007ffe0ff */
[----:B------:R-:W1:Y:S04]  /*08e0*/  LDC.64 R6, c[0x0][0x388] ;  /* 0x0000e200ff067b82 */ /* 0x000e680000000a00 */
[C---:B------:R-:W-:Y:S01]  /*08f0*/  VIADD R15, R5.reuse, 0x1 ;  /* 0x00000001050f7836 */ /* 0x040fe20000000000 */
[----:B0-----:R-:W-:-:S04]  /*0900*/  ISETP.GE.AND P0, PT, R5, UR4, PT ;  /* 0x0000000405007c0c */ /* 0x001fc8000bf06270 */
[----:B------:R-:W-:Y:S02]  /*0910*/  ISETP.GE.AND P1, PT, R15, UR4, PT ;  /* 0x000000040f007c0c */ /* 0x000fe4000bf26270 */
[----:B------:R-:W-:Y:S02]  /*0920*/  ISETP.LT.OR P0, PT, R5, RZ, P0 ;  /* 0x000000ff0500720c */ /* 0x000fe40000701670 */
[----:B------:R-:W-:Y:S01]  /*0930*/  ISETP.LT.OR P1, PT, R15, RZ, P1 ;  /* 0x000000ff0f00720c */ /* 0x000fe20000f21670 */
[----:B-1----:R-:W-:-:S10]  /*0940*/  IMAD.WIDE.U32 R10, R3, 0x4, R6 ;  /* 0x00000004030a7825 */ /* 0x002fd400078e0006 */
[----:B------:R-:W0:Y:S08]  /*0950*/  @!P0 LDC.64 R8, c[0x0][0x380] ;  /* 0x0000e000ff088b82 */ /* 0x000e300000000a00 */
[----:B------:R-:W1:Y:S01]  /*0960*/  @!P1 LDC.64 R12, c[0x0][0x380] ;  /* 0x0000e000ff0c9b82 */ /* 0x000e620000000a00 */
[----:B0-----:R-:W-:Y:S02]  /*0970*/  @!P0 IMAD.WIDE.U32 R6, R5, 0x4, R8 ;  /* 0x0000000405068825 */ /* 0x001fe400078e0008 */
[----:B------:R-:W2:Y:S04]  /*0980*/  @!P0 LDG.E R5, desc[UR8][R10.64] ;  /* 0x000000080a058981 */ /* 0x000ea8000c1e1900 */
[----:B------:R-:W2:Y:S01]  /*0990*/  @!P0 LDG.E R7, desc[UR8][R6.64] ;  /* 0x0000000806078981 */ /* 0x000ea2000c1e1900 */
[----:B-1----:R-:W-:-:S03]  /*09a0*/  @!P1 IMAD.WIDE.U32 R8, R15, 0x4, R12 ;  /* 0x000000040f089825 */ /* 0x002fc600078e000c */
[----:B------:R-:W3:Y:S04]  /*09b0*/  @!P1 LDG.E R12, desc[UR8][R10.64+0x4] ;  /* 0x000004080a0c9981 */ /* 0x000ee8000c1e1900 */
[----:B------:R-:W3:Y:S01]  /*09c0*/  @!P1 LDG.E R9, desc[UR8][R8.64] ;  /* 0x0000000808099981 */ /* 0x000ee2000c1e1900 */
[----:B------:R-:W-:Y:S01]  /*09d0*/  IADD3 R3, PT, PT, R3, 0x2, RZ ;  /* 0x0000000203037810 */ /* 0x000fe20007ffe0ff */
[----:B--2---:R-:W-:-:S04]  /*09e0*/  @!P0 IMAD R0, R7, R5, R0 ;  /* 0x0000000507008224 */ /* 0x004fc800078e0200 */
[----:B---3--:R-:W-:-:S07]  /*09f0*/  @!P1 IMAD R0, R9, R12, R0 ;  /* 0x0000000c09009224 */ /* 0x008fce00078e0200 */
.L_x_4:
[----:B------:R-:W-:Y:S05]  /*0a00*/  BRA.U UP1, `(.L_x_0) ;  /* 0x0000000101387547 */ /* 0x000fea000b800000 */
[----:B------:R-:W0:Y:S01]  /*0a10*/  LDCU UR4, c[0x0][0x390] ;  /* 0x00007200ff0477ac */ /* 0x000e220008000800 */
[----:B------:R-:W-:Y:S01]  /*0a20*/  IADD3 R9, PT, PT, R4, R3, RZ ;  /* 0x0000000304097210 */ /* 0x000fe20007ffe0ff */
[----:B------:R-:W-:Y:S03]  /*0a30*/  BSSY.RECONVERGENT B0, `(.L_x_0) ;  /* 0x000000b000007945 */ /* 0x000fe60003800200 */
[----:B0-----:R-:W-:-:S04]  /*0a40*/  ISETP.GE.AND P0, PT, R9, UR4, PT ;  /* 0x0000000409007c0c */ /* 0x001fc8000bf06270 */
[----:B------:R-:W-:-:S13]  /*0a50*/  ISETP.LT.OR P0, PT, R9, RZ, P0 ;  /* 0x000000ff0900720c */ /* 0x000fda0000701670 */
[----:B------:R-:W-:Y:S05]  /*0a60*/  @P0 BRA `(.L_x_5) ;  /* 0x00000000001c0947 */ /* 0x000fea0003800000 */
[----:B------:R-:W0:Y:S08]  /*0a70*/  LDC.64 R4, c[0x0][0x380] ;  /* 0x0000e000ff047b82 */ /* 0x000e300000000a00 */
[----:B------:R-:W1:Y:S01]  /*0a80*/  LDC.64 R6, c[0x0][0x388] ;  /* 0x0000e200ff067b82 */ /* 0x000e620000000a00 */
[----:B0-----:R-:W-:-:S06]  /*0a90*/  IMAD.WIDE.U32 R4, R9, 0x4, R4 ;  /* 0x0000000409047825 */ /* 0x001fcc00078e0004 */
[----:B------:R-:W2:Y:S01]  /*0aa0*/  LDG.E R5, desc[UR8][R4.64] ;  /* 0x0000000804057981 */ /* 0x000ea2000c1e1900 */
[----:B-1----:R-:W-:-:S06]  /*0ab0*/  IMAD.WIDE.U32 R6, R3, 0x4, R6 ;  /* 0x0000000403067825 */ /* 0x002fcc00078e0006 */
[----:B------:R-:W2:Y:S02]  /*0ac0*/  LDG.E R6, desc[UR8][R6.64] ;  /* 0x0000000806067981 */ /* 0x000ea4000c1e1900 */
[----:B--2---:R-:W-:-:S07]  /*0ad0*/  IMAD R0, R5, R6, R0 ;  /* 0x0000000605007224 */ /* 0x004fce00078e0200 */
.L_x_5:
[----:B------:R-:W-:Y:S05]  /*0ae0*/  BSYNC.RECONVERGENT B0 ;  /* 0x0000000000007941 */ /* 0x000fea0003800200 */
.L_x_0:
[----:B------:R-:W0:Y:S02]  /*0af0*/  LDC.64 R4, c[0x0][0x398] ;  /* 0x0000e600ff047b82 */ /* 0x000e240000000a00 */
[----:B0-----:R-:W-:-:S05]  /*0b00*/  IMAD.WIDE R2, R2, 0x4, R4 ;  /* 0x0000000402027825 */ /* 0x001fca00078e0204 */
[----:B------:R-:W-:Y:S01]  /*0b10*/  STG.E desc[UR8][R2.64], R0 ;  /* 0x0000000002007986 */ /* 0x000fe2000c101908 */
[----:B------:R-:W-:Y:S05]  /*0b20*/  EXIT ;  /* 0x000000000000794d */ /* 0x000fea0003800000 */
.L_x_6:
[----:B------:R-:W-:-:S00]  /*0b30*/  BRA `(.L_x_6) ;  /* 0xfffffffc00fc7947 */ /* 0x000fc0000383ffff */
[----:B------:R-:W-:-:S00]  /*0b40*/  NOP ;  /* 0x0000000000007918 */ /* 0x000fc00000000000 */
        /* <DEDUP_REMOVED lines=11> */
.L_x_7:


//--------------------- .nv.shared.reserved.0     --------------------------
	.section	.nv.shared.reserved.0,"aw",@nobits
	.weak		__nv_reservedSMEM_offset_0_alias
	.size		__nv_reservedSMEM_offset_0_alias, 0, 64
	.other		__nv_reservedSMEM_offset_0_alias,@"STO_CUDA_RESERVED_SHARED STV_DEFAULT"
__nv_reservedSMEM_offset_0_alias:
	.zero		0
	.zero		64


//--------------------- .nv.constant0._Z4convPiS_iiS_ --------------------------
	.section	.nv.constant0._Z4convPiS_iiS_,"a",@progbits
	.sectionflags	@""
	.align	4
.nv.constant0._Z4convPiS_iiS_:
	.zero		928


//--------------------- SYMBOLS --------------------------

	.type		.nv.reservedSmem.offset0,@object
	.size		.nv.reservedSmem.offset0,0x4
